//
// Generated by NVIDIA NVVM Compiler
//
// Compiler Build ID: CL-36424714
// Cuda compilation tools, release 13.0, V13.0.88
// Based on NVVM 20.0.0
//

.version 9.0
.target sm_100
.address_size 64

	// .globl	_Z3addPfS_S_j

.visible .entry _Z3addPfS_S_j(
	.param .u64 .ptr .align 1 _Z3addPfS_S_j_param_0,
	.param .u64 .ptr .align 1 _Z3addPfS_S_j_param_1,
	.param .u64 .ptr .align 1 _Z3addPfS_S_j_param_2,
	.param .u32 _Z3addPfS_S_j_param_3
)
{
	.reg .pred 	%p<2>;
	.reg .b32 	%r<6>;
	.reg .b32 	%f<4>;
	.reg .b64 	%rd<11>;

	ld.param.u64 	%rd1, [_Z3addPfS_S_j_param_0];
	ld.param.u64 	%rd2, [_Z3addPfS_S_j_param_1];
	ld.param.u64 	%rd3, [_Z3addPfS_S_j_param_2];
	ld.param.u32 	%r2, [_Z3addPfS_S_j_param_3];
	mov.u32 	%r3, %ctaid.x;
	mov.u32 	%r4, %ntid.x;
	mov.u32 	%r5, %tid.x;
	mad.lo.s32 	%r1, %r3, %r4, %r5;
	setp.ge.u32 	%p1, %r1, %r2;
	@%p1 bra 	$L__BB0_2;
	cvta.to.global.u64 	%rd4, %rd2;
	cvta.to.global.u64 	%rd5, %rd3;
	cvta.to.global.u64 	%rd6, %rd1;
	mul.wide.u32 	%rd7, %r1, 4;
	add.s64 	%rd8, %rd4, %rd7;
	ld.global.f32 	%f1, [%rd8];
	add.s64 	%rd9, %rd5, %rd7;
	ld.global.f32 	%f2, [%rd9];
	add.f32 	%f3, %f1, %f2;
	add.s64 	%rd10, %rd6, %rd7;
	st.global.f32 	[%rd10], %f3;
$L__BB0_2:
	ret;

}


// ===== COMPILED SASS (sm_100) =====

	.target	sm_100

	.elftype	@"ET_EXEC"


//--------------------- .note.nv.tkinfo           --------------------------
	.section	.note.nv.tkinfo,"",@"SHT_NOTE"
	.sectionflags	@"SHF_NOTE_NV_TKINFO"
	.tkinfo
        /*0018*/ 	.word	0x00000002
        /*0030*/ 	.string	""
        /*0030*/ 	.string	"ptxas"
        /*0030*/ 	.string	"Cuda compilation tools, release 13.0, V13.0.88"
        /*0030*/ 	.string	"Build cuda_13.0.r13.0/compiler.36424714_0"
        /*0030*/ 	.string	"-arch sm_100 -m 64 "



//--------------------- .note.nv.cuinfo           --------------------------
	.section	.note.nv.cuinfo,"",@"SHT_NOTE"
	.sectionflags	@"SHF_NOTE_NV_CUINFO"
        /*0018*/ 	.short	0x0002
        /*001a*/ 	.short	0x0064
        /*001c*/ 	.short	0x0082
	.zero		2


//--------------------- .nv.info                  --------------------------
	.section	.nv.info,"",@"SHT_CUDA_INFO"
	.align	4


	//----- nvinfo : EIATTR_REGCOUNT
	.align		4
        /*0000*/ 	.byte	0x04, 0x2f
        /*0002*/ 	.short	(.L_1 - .L_0)
	.align		4
.L_0:
        /*0004*/ 	.word	index@(_Z3addPfS_S_j)
        /*0008*/ 	.word	0x0000000c


	//----- nvinfo : EIATTR_FRAME_SIZE
	.align		4
.L_1:
        /*000c*/ 	.byte	0x04, 0x11
        /*000e*/ 	.short	(.L_3 - .L_2)
	.align		4
.L_2:
        /*0010*/ 	.word	index@(_Z3addPfS_S_j)
        /*0014*/ 	.word	0x00000000


	//----- nvinfo : EIATTR_MIN_STACK_SIZE
	.align		4
.L_3:
        /*0018*/ 	.byte	0x04, 0x12
        /*001a*/ 	.short	(.L_5 - .L_4)
	.align		4
.L_4:
        /*001c*/ 	.word	index@(_Z3addPfS_S_j)
        /*0020*/ 	.word	0x00000000
.L_5:


//--------------------- .nv.compat                --------------------------
	.section	.nv.compat,"",@"SHT_CUDA_COMPAT_INFO"
	.align	4
        /*0000*/ 	.byte	0x02, 0x09, 0x00, 0x00, 0x02, 0x02, 0x01, 0x00, 0x02, 0x05, 0x05, 0x00, 0x03, 0x07, 0x01, 0x01
        /*0010*/ 	.byte	0x02, 0x03, 0x00, 0x00, 0x02, 0x06, 0x01, 0x00, 0x04, 0x0b, 0x08, 0x00, 0x09, 0x00, 0x00, 0x00
        /*0020*/ 	.byte	0x00, 0x00, 0x00, 0x00


//--------------------- .nv.info._Z3addPfS_S_j    --------------------------
	.section	.nv.info._Z3addPfS_S_j,"",@"SHT_CUDA_INFO"
	.sectionflags	@""
	.align	4


	//----- nvinfo : EIATTR_CUDA_API_VERSION
	.align		4
        /*0000*/ 	.byte	0x04, 0x37
        /*0002*/ 	.short	(.L_7 - .L_6)
.L_6:
        /*0004*/ 	.word	0x00000082


	//----- nvinfo : EIATTR_KPARAM_INFO
	.align		4
.L_7:
        /*0008*/ 	.byte	0x04, 0x17
        /*000a*/ 	.short	(.L_9 - .L_8)
.L_8:
        /*000c*/ 	.word	0x00000000
        /*0010*/ 	.short	0x0003
        /*0012*/ 	.short	0x0018
        /*0014*/ 	.byte	0x00, 0xf0, 0x11, 0x00


	//----- nvinfo : EIATTR_KPARAM_INFO
	.align		4
.L_9:
        /*0018*/ 	.byte	0x04, 0x17
        /*001a*/ 	.short	(.L_11 - .L_10)
.L_10:
        /*001c*/ 	.word	0x00000000
        /*0020*/ 	.short	0x0002
        /*0022*/ 	.short	0x0010
        /*0024*/ 	.byte	0x00, 0xf5, 0x21, 0x00


	//----- nvinfo : EIATTR_KPARAM_INFO
	.align		4
.L_11:
        /*0028*/ 	.byte	0x04, 0x17
        /*002a*/ 	.short	(.L_13 - .L_12)
.L_12:
        /*002c*/ 	.word	0x00000000
        /*0030*/ 	.short	0x0001
        /*0032*/ 	.short	0x0008
        /*0034*/ 	.byte	0x00, 0xf5, 0x21, 0x00


	//----- nvinfo : EIATTR_KPARAM_INFO
	.align		4
.L_13:
        /*0038*/ 	.byte	0x04, 0x17
        /*003a*/ 	.short	(.L_15 - .L_14)
.L_14:
        /*003c*/ 	.word	0x00000000
        /*0040*/ 	.short	0x0000
        /*0042*/ 	.short	0x0000
        /*0044*/ 	.byte	0x00, 0xf5, 0x21, 0x00


	//----- nvinfo : EIATTR_SPARSE_MMA_MASK
	.align		4
.L_15:
        /*0048*/ 	.byte	0x03, 0x50
        /*004a*/ 	.short	0x0000


	//----- nvinfo : EIATTR_MAXREG_COUNT
	.align		4
        /*004c*/ 	.byte	0x03, 0x1b
        /*004e*/ 	.short	0x00ff


	//----- nvinfo : EIATTR_MERCURY_ISA_VERSION
	.align		4
        /*0050*/ 	.byte	0x03, 0x5f
        /*0052*/ 	.short	0x0101


	//----- nvinfo : EIATTR_VRC_CTA_INIT_COUNT
	.align		4
        /*0054*/ 	.byte	0x02, 0x4a
	.zero		1
	.zero		1


	//----- nvinfo : EIATTR_EXIT_INSTR_OFFSETS
	.align		4
        /*0058*/ 	.byte	0x04, 0x1c
        /*005a*/ 	.short	(.L_17 - .L_16)


	//   ....[0]....
.L_16:
        /*005c*/ 	.word	0x00000070


	//   ....[1]....
        /*0060*/ 	.word	0x00000130


	//----- nvinfo : EIATTR_CBANK_PARAM_SIZE
	.align		4
.L_17:
        /*0064*/ 	.byte	0x03, 0x19
        /*0066*/ 	.short	0x001c


	//----- nvinfo : EIATTR_PARAM_CBANK
	.align		4
        /*0068*/ 	.byte	0x04, 0x0a
        /*006a*/ 	.short	(.L_19 - .L_18)
	.align		4
.L_18:
        /*006c*/ 	.word	index@(.nv.constant0._Z3addPfS_S_j)
        /*0070*/ 	.short	0x0380
        /*0072*/ 	.short	0x001c


	//----- nvinfo : EIATTR_SW_WAR
	.align		4
.L_19:
        /*0074*/ 	.byte	0x04, 0x36
        /*0076*/ 	.short	(.L_21 - .L_20)
.L_20:
        /*0078*/ 	.word	0x00000008
.L_21:


//--------------------- .nv.callgraph             --------------------------
	.section	.nv.callgraph,"",@"SHT_CUDA_CALLGRAPH"
	.align	4
	.sectionentsize	8
	.align		4
        /*0000*/ 	.word	0x00000000
	.align		4
        /*0004*/ 	.word	0xffffffff
	.align		4
        /*0008*/ 	.word	0x00000000
	.align		4
        /*000c*/ 	.word	0xfffffffe
	.align		4
        /*0010*/ 	.word	0x00000000
	.align		4
        /*0014*/ 	.word	0xfffffffd
	.align		4
        /*0018*/ 	.word	0x00000000
	.align		4
        /*001c*/ 	.word	0xfffffffc


//--------------------- .text._Z3addPfS_S_j       --------------------------
	.section	.text._Z3addPfS_S_j,"ax",@progbits
	.align	128
        .global         _Z3addPfS_S_j
        .type           _Z3addPfS_S_j,@function
        .size           _Z3addPfS_S_j,(.L_x_1 - _Z3addPfS_S_j)
        .other          _Z3addPfS_S_j,@"STO_CUDA_ENTRY STV_DEFAULT"
_Z3addPfS_S_j:
.text._Z3addPfS_S_j:
[----:B------:R-:W-:Y:S01]  /*0000*/  LDC R1, c[0x0][0x37c] ;  /* 0x0000df00ff017b82 */ /* 0x000fe20000000800 */
[----:B------:R-:W0:Y:S07]  /*0010*/  S2R R0, SR_TID.X ;  /* 0x0000000000007919 */ /* 0x000e2e0000002100 */
[----:B------:R-:W0:Y:S01]  /*0020*/  S2UR UR4, SR_CTAID.X ;  /* 0x00000000000479c3 */ /* 0x000e220000002500 */
[----:B------:R-:W1:Y:S07]  /*0030*/  LDCU UR5, c[0x0][0x398] ;  /* 0x00007300ff0577ac */ /* 0x000e6e0008000800 */
[----:B------:R-:W0:Y:S02]  /*0040*/  LDC R9, c[0x0][0x360] ;  /* 0x0000d800ff097b82 */ /* 0x000e240000000800 */
[----:B0-----:R-:W-:-:S05]  /*0050*/  IMAD R9, R9, UR4, R0 ;  /* 0x0000000409097c24 */ /* 0x001fca000f8e0200 */
[----:B-1----:R-:W-:-:S13]  /*0060*/  ISETP.GE.U32.AND P0, PT, R9, UR5, PT ;  /* 0x0000000509007c0c */ /* 0x002fda000bf06070 */
[----:B------:R-:W-:Y:S05]  /*0070*/  @P0 EXIT ;  /* 0x000000000000094d */ /* 0x000fea0003800000 */
[----:B------:R-:W0:Y:S01]  /*0080*/  LDC.64 R2, c[0x0][0x388] ;  /* 0x0000e200ff027b82 */ /* 0x000e220000000a00 */
[----:B------:R-:W1:Y:S07]  /*0090*/  LDCU.64 UR4, c[0x0][0x358] ;  /* 0x00006b00ff0477ac */ /* 0x000e6e0008000a00 */
[----:B------:R-:W2:Y:S08]  /*00a0*/  LDC.64 R4, c[0x0][0x390] ;  /* 0x0000e400ff047b82 */ /* 0x000eb00000000a00 */
[----:B------:R-:W3:Y:S01]  /*00b0*/  LDC.64 R6, c[0x0][0x380] ;  /* 0x0000e000ff067b82 */ /* 0x000ee20000000a00 */
[----:B0-----:R-:W-:-:S06]  /*00c0*/  IMAD.WIDE.U32 R2, R9, 0x4, R2 ;  /* 0x0000000409027825 */ /* 0x001fcc00078e0002 */
[----:B-1----:R-:W4:Y:S01]  /*00d0*/  LDG.E R2, desc[UR4][R2.64] ;  /* 0x0000000402027981 */ /* 0x002f22000c1e1900 */
[----:B--2---:R-:W-:-:S06]  /*00e0*/  IMAD.WIDE.U32 R4, R9, 0x4, R4 ;  /* 0x0000000409047825 */ /* 0x004fcc00078e0004 */
[----:B------:R-:W4:Y:S01]  /*00f0*/  LDG.E R5, desc[UR4][R4.64] ;  /* 0x0000000404057981 */ /* 0x000f22000c1e1900 */
[----:B---3--:R-:W-:-:S04]  /*0100*/  IMAD.WIDE.U32 R6, R9, 0x4, R6 ;  /* 0x0000000409067825 */ /* 0x008fc800078e0006 */
[----:B----4-:R-:W-:-:S05]  /*0110*/  FADD R9, R2, R5 ;  /* 0x0000000502097221 */ /* 0x010fca0000000000 */
[----:B------:R-:W-:Y:S01]  /*0120*/  STG.E desc[UR4][R6.64], R9 ;  /* 0x0000000906007986 */ /* 0x000fe2000c101904 */
[----:B------:R-:W-:Y:S05]  /*0130*/  EXIT ;  /* 0x000000000000794d */ /* 0x000fea0003800000 */
.L_x_0:
[----:B------:R-:W-:-:S00]  /*0140*/  BRA `(.L_x_0) ;  /* 0xfffffffc00fc7947 */ /* 0x000fc0000383ffff */
[----:B------:R-:W-:-:S00]  /*0150*/  NOP ;  /* 0x0000000000007918 */ /* 0x000fc00000000000 */
        /* <DEDUP_REMOVED lines=10> */
.L_x_1:


//--------------------- .nv.shared.reserved.0     --------------------------
	.section	.nv.shared.reserved.0,"aw",@nobits
	.weak		__nv_reservedSMEM_offset_0_alias
	.size		__nv_reservedSMEM_offset_0_alias, 0, 64
	.other		__nv_reservedSMEM_offset_0_alias,@"STO_CUDA_RESERVED_SHARED STV_DEFAULT"
__nv_reservedSMEM_offset_0_alias:
	.zero		0
	.zero		64


//--------------------- .nv.constant0._Z3addPfS_S_j --------------------------
	.section	.nv.constant0._Z3addPfS_S_j,"a",@progbits
	.sectionflags	@""
	.align	4
.nv.constant0._Z3addPfS_S_j:
	.zero		924


//--------------------- SYMBOLS --------------------------

	.type		.nv.reservedSmem.offset0,@object
	.size		.nv.reservedSmem.offset0,0x4
